//
// Generated by NVIDIA NVVM Compiler
//
// Compiler Build ID: CL-36424714
// Cuda compilation tools, release 13.0, V13.0.88
// Based on NVVM 20.0.0
//

.version 9.0
.target sm_100
.address_size 64

	// .globl	spmv_csr_kernel

.visible .entry spmv_csr_kernel(
	.param .u64 .ptr .align 1 spmv_csr_kernel_param_0,
	.param .u64 .ptr .align 1 spmv_csr_kernel_param_1,
	.param .u64 .ptr .align 1 spmv_csr_kernel_param_2,
	.param .u64 .ptr .align 1 spmv_csr_kernel_param_3,
	.param .u64 .ptr .align 1 spmv_csr_kernel_param_4,
	.param .u32 spmv_csr_kernel_param_5
)
{
	.reg .pred 	%p<4>;
	.reg .b32 	%r<7>;
	.reg .b64 	%rd<5>;

	ld.param.u64 	%rd1, [spmv_csr_kernel_param_4];
	ld.param.u32 	%r2, [spmv_csr_kernel_param_5];
	mov.u32 	%r3, %ctaid.x;
	mov.u32 	%r4, %ntid.x;
	mov.u32 	%r5, %tid.x;
	mad.lo.s32 	%r1, %r3, %r4, %r5;
	setp.ge.s32 	%p1, %r1, %r2;
	setp.eq.s64 	%p2, %rd1, 0;
	or.pred  	%p3, %p1, %p2;
	@%p3 bra 	$L__BB0_2;
	cvta.to.global.u64 	%rd2, %rd1;
	mul.wide.s32 	%rd3, %r1, 4;
	add.s64 	%rd4, %rd2, %rd3;
	mov.b32 	%r6, 0;
	st.global.u32 	[%rd4], %r6;
$L__BB0_2:
	ret;

}


// ===== COMPILED SASS (sm_100) =====

	.target	sm_100

	.elftype	@"ET_EXEC"


//--------------------- .note.nv.tkinfo           --------------------------
	.section	.note.nv.tkinfo,"",@"SHT_NOTE"
	.sectionflags	@"SHF_NOTE_NV_TKINFO"
	.tkinfo
        /*0018*/ 	.word	0x00000002
        /*0030*/ 	.string	""
        /*0030*/ 	.string	"ptxas"
        /*0030*/ 	.string	"Cuda compilation tools, release 13.0, V13.0.88"
        /*0030*/ 	.string	"Build cuda_13.0.r13.0/compiler.36424714_0"
        /*0030*/ 	.string	"-arch sm_100 -m 64 "



//--------------------- .note.nv.cuinfo           --------------------------
	.section	.note.nv.cuinfo,"",@"SHT_NOTE"
	.sectionflags	@"SHF_NOTE_NV_CUINFO"
        /*0018*/ 	.short	0x0002
        /*001a*/ 	.short	0x0064
        /*001c*/ 	.short	0x0082
	.zero		2


//--------------------- .nv.info                  --------------------------
	.section	.nv.info,"",@"SHT_CUDA_INFO"
	.align	4


	//----- nvinfo : EIATTR_REGCOUNT
	.align		4
        /*0000*/ 	.byte	0x04, 0x2f
        /*0002*/ 	.short	(.L_1 - .L_0)
	.align		4
.L_0:
        /*0004*/ 	.word	index@(spmv_csr_kernel)
        /*0008*/ 	.word	0x00000008


	//----- nvinfo : EIATTR_FRAME_SIZE
	.align		4
.L_1:
        /*000c*/ 	.byte	0x04, 0x11
        /*000e*/ 	.short	(.L_3 - .L_2)
	.align		4
.L_2:
        /*0010*/ 	.word	index@(spmv_csr_kernel)
        /*0014*/ 	.word	0x00000000


	//----- nvinfo : EIATTR_MIN_STACK_SIZE
	.align		4
.L_3:
        /*0018*/ 	.byte	0x04, 0x12
        /*001a*/ 	.short	(.L_5 - .L_4)
	.align		4
.L_4:
        /*001c*/ 	.word	index@(spmv_csr_kernel)
        /*0020*/ 	.word	0x00000000
.L_5:


//--------------------- .nv.compat                --------------------------
	.section	.nv.compat,"",@"SHT_CUDA_COMPAT_INFO"
	.align	4
        /*0000*/ 	.byte	0x02, 0x09, 0x00, 0x00, 0x02, 0x02, 0x01, 0x00, 0x02, 0x05, 0x05, 0x00, 0x03, 0x07, 0x01, 0x01
        /*0010*/ 	.byte	0x02, 0x03, 0x00, 0x00, 0x02, 0x06, 0x01, 0x00, 0x04, 0x0b, 0x08, 0x00, 0x09, 0x00, 0x00, 0x00
        /*0020*/ 	.byte	0x00, 0x00, 0x00, 0x00


//--------------------- .nv.info.spmv_csr_kernel  --------------------------
	.section	.nv.info.spmv_csr_kernel,"",@"SHT_CUDA_INFO"
	.sectionflags	@""
	.align	4


	//----- nvinfo : EIATTR_CUDA_API_VERSION
	.align		4
        /*0000*/ 	.byte	0x04, 0x37
        /*0002*/ 	.short	(.L_7 - .L_6)
.L_6:
        /*0004*/ 	.word	0x00000082


	//----- nvinfo : EIATTR_KPARAM_INFO
	.align		4
.L_7:
        /*0008*/ 	.byte	0x04, 0x17
        /*000a*/ 	.short	(.L_9 - .L_8)
.L_8:
        /*000c*/ 	.word	0x00000000
        /*0010*/ 	.short	0x0005
        /*0012*/ 	.short	0x0028
        /*0014*/ 	.byte	0x00, 0xf0, 0x11, 0x00


	//----- nvinfo : EIATTR_KPARAM_INFO
	.align		4
.L_9:
        /*0018*/ 	.byte	0x04, 0x17
        /*001a*/ 	.short	(.L_11 - .L_10)
.L_10:
        /*001c*/ 	.word	0x00000000
        /*0020*/ 	.short	0x0004
        /*0022*/ 	.short	0x0020
        /*0024*/ 	.byte	0x00, 0xf5, 0x21, 0x00


	//----- nvinfo : EIATTR_KPARAM_INFO
	.align		4
.L_11:
        /*0028*/ 	.byte	0x04, 0x17
        /*002a*/ 	.short	(.L_13 - .L_12)
.L_12:
        /*002c*/ 	.word	0x00000000
        /*0030*/ 	.short	0x0003
        /*0032*/ 	.short	0x0018
        /*0034*/ 	.byte	0x00, 0xf5, 0x21, 0x00


	//----- nvinfo : EIATTR_KPARAM_INFO
	.align		4
.L_13:
        /*0038*/ 	.byte	0x04, 0x17
        /*003a*/ 	.short	(.L_15 - .L_14)
.L_14:
        /*003c*/ 	.word	0x00000000
        /*0040*/ 	.short	0x0002
        /*0042*/ 	.short	0x0010
        /*0044*/ 	.byte	0x00, 0xf5, 0x21, 0x00


	//----- nvinfo : EIATTR_KPARAM_INFO
	.align		4
.L_15:
        /*0048*/ 	.byte	0x04, 0x17
        /*004a*/ 	.short	(.L_17 - .L_16)
.L_16:
        /*004c*/ 	.word	0x00000000
        /*0050*/ 	.short	0x0001
        /*0052*/ 	.short	0x0008
        /*0054*/ 	.byte	0x00, 0xf5, 0x21, 0x00


	//----- nvinfo : EIATTR_KPARAM_INFO
	.align		4
.L_17:
        /*0058*/ 	.byte	0x04, 0x17
        /*005a*/ 	.short	(.L_19 - .L_18)
.L_18:
        /*005c*/ 	.word	0x00000000
        /*0060*/ 	.short	0x0000
        /*0062*/ 	.short	0x0000
        /*0064*/ 	.byte	0x00, 0xf5, 0x21, 0x00


	//----- nvinfo : EIATTR_SPARSE_MMA_MASK
	.align		4
.L_19:
        /*0068*/ 	.byte	0x03, 0x50
        /*006a*/ 	.short	0x0000


	//----- nvinfo : EIATTR_MAXREG_COUNT
	.align		4
        /*006c*/ 	.byte	0x03, 0x1b
        /*006e*/ 	.short	0x00ff


	//----- nvinfo : EIATTR_MERCURY_ISA_VERSION
	.align		4
        /*0070*/ 	.byte	0x03, 0x5f
        /*0072*/ 	.short	0x0101


	//----- nvinfo : EIATTR_VRC_CTA_INIT_COUNT
	.align		4
        /*0074*/ 	.byte	0x02, 0x4a
	.zero		1
	.zero		1


	//----- nvinfo : EIATTR_EXIT_INSTR_OFFSETS
	.align		4
        /*0078*/ 	.byte	0x04, 0x1c
        /*007a*/ 	.short	(.L_21 - .L_20)


	//   ....[0]....
.L_20:
        /*007c*/ 	.word	0x000000a0


	//   ....[1]....
        /*0080*/ 	.word	0x000000f0


	//----- nvinfo : EIATTR_CBANK_PARAM_SIZE
	.align		4
.L_21:
        /*0084*/ 	.byte	0x03, 0x19
        /*0086*/ 	.short	0x002c


	//----- nvinfo : EIATTR_PARAM_CBANK
	.align		4
        /*0088*/ 	.byte	0x04, 0x0a
        /*008a*/ 	.short	(.L_23 - .L_22)
	.align		4
.L_22:
        /*008c*/ 	.word	index@(.nv.constant0.spmv_csr_kernel)
        /*0090*/ 	.short	0x0380
        /*0092*/ 	.short	0x002c


	//----- nvinfo : EIATTR_SW_WAR
	.align		4
.L_23:
        /*0094*/ 	.byte	0x04, 0x36
        /*0096*/ 	.short	(.L_25 - .L_24)
.L_24:
        /*0098*/ 	.word	0x00000008
.L_25:


//--------------------- .nv.callgraph             --------------------------
	.section	.nv.callgraph,"",@"SHT_CUDA_CALLGRAPH"
	.align	4
	.sectionentsize	8
	.align		4
        /*0000*/ 	.word	0x00000000
	.align		4
        /*0004*/ 	.word	0xffffffff
	.align		4
        /*0008*/ 	.word	0x00000000
	.align		4
        /*000c*/ 	.word	0xfffffffe
	.align		4
        /*0010*/ 	.word	0x00000000
	.align		4
        /*0014*/ 	.word	0xfffffffd
	.align		4
        /*0018*/ 	.word	0x00000000
	.align		4
        /*001c*/ 	.word	0xfffffffc


//--------------------- .text.spmv_csr_kernel     --------------------------
	.section	.text.spmv_csr_kernel,"ax",@progbits
	.align	128
        .global         spmv_csr_kernel
        .type           spmv_csr_kernel,@function
        .size           spmv_csr_kernel,(.L_x_1 - spmv_csr_kernel)
        .other          spmv_csr_kernel,@"STO_CUDA_ENTRY STV_DEFAULT"
spmv_csr_kernel:
.text.spmv_csr_kernel:
[----:B------:R-:W-:Y:S01]  /*0000*/  LDC R1, c[0x0][0x37c] ;  /* 0x0000df00ff017b82 */ /* 0x000fe20000000800 */
[----:B------:R-:W0:Y:S07]  /*0010*/  S2R R0, SR_TID.X ;  /* 0x0000000000007919 */ /* 0x000e2e0000002100 */
[----:B------:R-:W0:Y:S01]  /*0020*/  S2UR UR4, SR_CTAID.X ;  /* 0x00000000000479c3 */ /* 0x000e220000002500 */
[----:B------:R-:W1:Y:S01]  /*0030*/  LDCU.64 UR6, c[0x0][0x3a0] ;  /* 0x00007400ff0677ac */ /* 0x000e620008000a00 */
[----:B------:R-:W2:Y:S06]  /*0040*/  LDCU UR5, c[0x0][0x3a8] ;  /* 0x00007500ff0577ac */ /* 0x000eac0008000800 */
[----:B------:R-:W0:Y:S01]  /*0050*/  LDC R5, c[0x0][0x360] ;  /* 0x0000d800ff057b82 */ /* 0x000e220000000800 */
[----:B-1----:R-:W-:-:S04]  /*0060*/  ISETP.NE.U32.AND P0, PT, RZ, UR6, PT ;  /* 0x00000006ff007c0c */ /* 0x002fc8000bf05070 */
[----:B------:R-:W-:Y:S01]  /*0070*/  ISETP.NE.AND.EX P0, PT, RZ, UR7, PT, P0 ;  /* 0x00000007ff007c0c */ /* 0x000fe2000bf05300 */
[----:B0-----:R-:W-:-:S05]  /*0080*/  IMAD R5, R5, UR4, R0 ;  /* 0x0000000405057c24 */ /* 0x001fca000f8e0200 */
[----:B--2---:R-:W-:-:S13]  /*0090*/  ISETP.GE.OR P0, PT, R5, UR5, !P0 ;  /* 0x0000000505007c0c */ /* 0x004fda000c706670 */
[----:B------:R-:W-:Y:S05]  /*00a0*/  @P0 EXIT ;  /* 0x000000000000094d */ /* 0x000fea0003800000 */
[----:B------:R-:W0:Y:S01]  /*00b0*/  LDC.64 R2, c[0x0][0x3a0] ;  /* 0x0000e800ff027b82 */ /* 0x000e220000000a00 */
[----:B------:R-:W1:Y:S01]  /*00c0*/  LDCU.64 UR4, c[0x0][0x358] ;  /* 0x00006b00ff0477ac */ /* 0x000e620008000a00 */
[----:B0-----:R-:W-:-:S05]  /*00d0*/  IMAD.WIDE R2, R5, 0x4, R2 ;  /* 0x0000000405027825 */ /* 0x001fca00078e0202 */
[----:B-1----:R-:W-:Y:S01]  /*00e0*/  STG.E desc[UR4][R2.64], RZ ;  /* 0x000000ff02007986 */ /* 0x002fe2000c101904 */
[----:B------:R-:W-:Y:S05]  /*00f0*/  EXIT ;  /* 0x000000000000794d */ /* 0x000fea0003800000 */
.L_x_0:
[----:B------:R-:W-:-:S00]  /*0100*/  BRA `(.L_x_0) ;  /* 0xfffffffc00fc7947 */ /* 0x000fc0000383ffff */
[----:B------:R-:W-:-:S00]  /*0110*/  NOP ;  /* 0x0000000000007918 */ /* 0x000fc00000000000 */
        /* <DEDUP_REMOVED lines=14> */
.L_x_1:


//--------------------- .nv.shared.reserved.0     --------------------------
	.section	.nv.shared.reserved.0,"aw",@nobits
	.weak		__nv_reservedSMEM_offset_0_alias
	.size		__nv_reservedSMEM_offset_0_alias, 0, 64
	.other		__nv_reservedSMEM_offset_0_alias,@"STO_CUDA_RESERVED_SHARED STV_DEFAULT"
__nv_reservedSMEM_offset_0_alias:
	.zero		0
	.zero		64


//--------------------- .nv.constant0.spmv_csr_kernel --------------------------
	.section	.nv.constant0.spmv_csr_kernel,"a",@progbits
	.sectionflags	@""
	.align	4
.nv.constant0.spmv_csr_kernel:
	.zero		940


//--------------------- SYMBOLS --------------------------

	.type		.nv.reservedSmem.offset0,@object
	.size		.nv.reservedSmem.offset0,0x4
